//
// Generated by NVIDIA NVVM Compiler
//
// Compiler Build ID: CL-36424714
// Cuda compilation tools, release 13.0, V13.0.88
// Based on NVVM 20.0.0
//

.version 9.0
.target sm_100
.address_size 64

	// .globl	_Z25matMulSingleElementKernelPfS_S_iii
// _ZZ25matMulSingleElementKernelPfS_S_iiiE3Mds has been demoted
// _ZZ25matMulSingleElementKernelPfS_S_iiiE3Nds has been demoted

.visible .entry _Z25matMulSingleElementKernelPfS_S_iii(
	.param .u64 .ptr .align 1 _Z25matMulSingleElementKernelPfS_S_iii_param_0,
	.param .u64 .ptr .align 1 _Z25matMulSingleElementKernelPfS_S_iii_param_1,
	.param .u64 .ptr .align 1 _Z25matMulSingleElementKernelPfS_S_iii_param_2,
	.param .u32 _Z25matMulSingleElementKernelPfS_S_iii_param_3,
	.param .u32 _Z25matMulSingleElementKernelPfS_S_iii_param_4,
	.param .u32 _Z25matMulSingleElementKernelPfS_S_iii_param_5
)
{
	.reg .pred 	%p<39>;
	.reg .b32 	%r<97>;
	.reg .b32 	%f<95>;
	.reg .b64 	%rd<27>;
	// demoted variable
	.shared .align 4 .b8 _ZZ25matMulSingleElementKernelPfS_S_iiiE3Mds[16];
	// demoted variable
	.shared .align 4 .b8 _ZZ25matMulSingleElementKernelPfS_S_iiiE3Nds[16];
	ld.param.u64 	%rd6, [_Z25matMulSingleElementKernelPfS_S_iii_param_1];
	ld.param.u32 	%r53, [_Z25matMulSingleElementKernelPfS_S_iii_param_3];
	ld.param.u32 	%r54, [_Z25matMulSingleElementKernelPfS_S_iii_param_4];
	ld.param.u32 	%r55, [_Z25matMulSingleElementKernelPfS_S_iii_param_5];
	cvta.to.global.u64 	%rd1, %rd6;
	mov.u32 	%r56, %ctaid.x;
	mov.u32 	%r57, %ctaid.y;
	mov.u32 	%r1, %tid.x;
	mov.u32 	%r2, %tid.y;
	shl.b32 	%r58, %r57, 1;
	add.s32 	%r3, %r58, %r2;
	shl.b32 	%r4, %r56, 1;
	add.s32 	%r5, %r4, %r1;
	cvt.rn.f32.s32 	%f32, %r53;
	mul.f32 	%f33, %f32, 0f3F000000;
	cvt.rpi.f32.f32 	%f34, %f33;
	cvt.rn.f32.s32 	%f35, %r55;
	mul.f32 	%f36, %f35, 0f3F000000;
	cvt.rpi.f32.f32 	%f37, %f36;
	max.f32 	%f38, %f34, %f37;
	cvt.rzi.s32.f32 	%r59, %f38;
	cvt.rn.f32.s32 	%f39, %r54;
	mul.f32 	%f40, %f39, 0f3F000000;
	cvt.rpi.f32.f32 	%f41, %f40;
	cvt.rzi.s32.f32 	%r60, %f41;
	max.s32 	%r6, %r59, %r60;
	setp.lt.s32 	%p1, %r6, 1;
	mov.f32 	%f94, 0f00000000;
	@%p1 bra 	$L__BB0_27;
	shl.b32 	%r62, %r2, 3;
	mov.u32 	%r63, _ZZ25matMulSingleElementKernelPfS_S_iiiE3Mds;
	add.s32 	%r7, %r63, %r62;
	shl.b32 	%r64, %r1, 2;
	add.s32 	%r8, %r7, %r64;
	mul.lo.s32 	%r9, %r54, %r3;
	mov.u32 	%r65, _ZZ25matMulSingleElementKernelPfS_S_iiiE3Nds;
	add.s32 	%r11, %r65, %r64;
	add.s32 	%r10, %r11, %r62;
	and.b32  	%r12, %r6, 3;
	setp.lt.u32 	%p2, %r6, 4;
	mov.f32 	%f94, 0f00000000;
	mov.b32 	%r91, 0;
	@%p2 bra 	$L__BB0_20;
	and.b32  	%r91, %r6, 2147483644;
	neg.s32 	%r90, %r91;
	add.s32 	%r66, %r2, 6;
	mad.lo.s32 	%r67, %r55, %r66, %r1;
	add.s32 	%r88, %r67, %r4;
	add.s32 	%r68, %r2, 4;
	mad.lo.s32 	%r69, %r55, %r68, %r1;
	add.s32 	%r87, %r69, %r4;
	add.s32 	%r70, %r2, 2;
	mad.lo.s32 	%r71, %r55, %r70, %r1;
	add.s32 	%r86, %r71, %r4;
	mad.lo.s32 	%r72, %r2, %r55, %r1;
	add.s32 	%r85, %r72, %r4;
	add.s32 	%r83, %r1, %r9;
	mov.f32 	%f94, 0f00000000;
	mov.u32 	%r84, %r1;
	mov.u32 	%r89, %r2;
$L__BB0_3:
	ld.param.u64 	%rd24, [_Z25matMulSingleElementKernelPfS_S_iii_param_0];
	setp.ge.s32 	%p3, %r3, %r53;
	setp.ge.s32 	%p4, %r84, %r54;
	cvta.to.global.u64 	%rd7, %rd24;
	mul.wide.s32 	%rd8, %r83, 4;
	add.s64 	%rd2, %rd7, %rd8;
	mov.f32 	%f81, 0f00000000;
	or.pred  	%p5, %p3, %p4;
	@%p5 bra 	$L__BB0_5;
	ld.global.f32 	%f81, [%rd2];
$L__BB0_5:
	setp.ge.s32 	%p6, %r5, %r55;
	st.shared.f32 	[%r8], %f81;
	setp.ge.s32 	%p7, %r89, %r54;
	mov.f32 	%f82, 0f00000000;
	or.pred  	%p8, %p7, %p6;
	@%p8 bra 	$L__BB0_7;
	mul.wide.s32 	%rd9, %r85, 4;
	add.s64 	%rd10, %rd1, %rd9;
	ld.global.f32 	%f82, [%rd10];
$L__BB0_7:
	st.shared.f32 	[%r10], %f82;
	bar.sync 	0;
	ld.shared.f32 	%f48, [%r7];
	ld.shared.f32 	%f49, [%r11];
	fma.rn.f32 	%f50, %f48, %f49, %f94;
	ld.shared.f32 	%f51, [%r7+4];
	ld.shared.f32 	%f52, [%r11+8];
	fma.rn.f32 	%f6, %f51, %f52, %f50;
	bar.sync 	0;
	add.s32 	%r73, %r84, 2;
	setp.ge.s32 	%p10, %r73, %r54;
	mov.f32 	%f83, 0f00000000;
	or.pred  	%p11, %p3, %p10;
	@%p11 bra 	$L__BB0_9;
	ld.global.f32 	%f83, [%rd2+8];
$L__BB0_9:
	st.shared.f32 	[%r8], %f83;
	add.s32 	%r74, %r89, 2;
	setp.ge.s32 	%p13, %r74, %r54;
	mov.f32 	%f84, 0f00000000;
	or.pred  	%p14, %p13, %p6;
	@%p14 bra 	$L__BB0_11;
	mul.wide.s32 	%rd11, %r86, 4;
	add.s64 	%rd12, %rd1, %rd11;
	ld.global.f32 	%f84, [%rd12];
$L__BB0_11:
	st.shared.f32 	[%r10], %f84;
	bar.sync 	0;
	ld.shared.f32 	%f55, [%r7];
	ld.shared.f32 	%f56, [%r11];
	fma.rn.f32 	%f57, %f55, %f56, %f6;
	ld.shared.f32 	%f58, [%r7+4];
	ld.shared.f32 	%f59, [%r11+8];
	fma.rn.f32 	%f11, %f58, %f59, %f57;
	bar.sync 	0;
	add.s32 	%r75, %r84, 4;
	setp.ge.s32 	%p16, %r75, %r54;
	mov.f32 	%f85, 0f00000000;
	or.pred  	%p17, %p3, %p16;
	@%p17 bra 	$L__BB0_13;
	ld.global.f32 	%f85, [%rd2+16];
$L__BB0_13:
	st.shared.f32 	[%r8], %f85;
	add.s32 	%r76, %r89, 4;
	setp.ge.s32 	%p19, %r76, %r54;
	mov.f32 	%f86, 0f00000000;
	or.pred  	%p20, %p19, %p6;
	@%p20 bra 	$L__BB0_15;
	mul.wide.s32 	%rd13, %r87, 4;
	add.s64 	%rd14, %rd1, %rd13;
	ld.global.f32 	%f86, [%rd14];
$L__BB0_15:
	st.shared.f32 	[%r10], %f86;
	bar.sync 	0;
	ld.shared.f32 	%f62, [%r7];
	ld.shared.f32 	%f63, [%r11];
	fma.rn.f32 	%f64, %f62, %f63, %f11;
	ld.shared.f32 	%f65, [%r7+4];
	ld.shared.f32 	%f66, [%r11+8];
	fma.rn.f32 	%f16, %f65, %f66, %f64;
	bar.sync 	0;
	add.s32 	%r77, %r84, 6;
	setp.ge.s32 	%p22, %r77, %r54;
	mov.f32 	%f87, 0f00000000;
	or.pred  	%p23, %p3, %p22;
	@%p23 bra 	$L__BB0_17;
	ld.global.f32 	%f87, [%rd2+24];
$L__BB0_17:
	st.shared.f32 	[%r8], %f87;
	add.s32 	%r78, %r89, 6;
	setp.ge.s32 	%p25, %r78, %r54;
	mov.f32 	%f88, 0f00000000;
	or.pred  	%p26, %p25, %p6;
	@%p26 bra 	$L__BB0_19;
	mul.wide.s32 	%rd15, %r88, 4;
	add.s64 	%rd16, %rd1, %rd15;
	ld.global.f32 	%f88, [%rd16];
$L__BB0_19:
	st.shared.f32 	[%r10], %f88;
	bar.sync 	0;
	ld.shared.f32 	%f68, [%r7];
	ld.shared.f32 	%f69, [%r11];
	fma.rn.f32 	%f70, %f68, %f69, %f16;
	ld.shared.f32 	%f71, [%r7+4];
	ld.shared.f32 	%f72, [%r11+8];
	fma.rn.f32 	%f94, %f71, %f72, %f70;
	bar.sync 	0;
	add.s32 	%r90, %r90, 4;
	add.s32 	%r89, %r89, 8;
	shl.b32 	%r79, %r55, 3;
	add.s32 	%r88, %r88, %r79;
	add.s32 	%r87, %r87, %r79;
	add.s32 	%r86, %r86, %r79;
	add.s32 	%r85, %r85, %r79;
	add.s32 	%r84, %r84, 8;
	add.s32 	%r83, %r83, 8;
	setp.ne.s32 	%p27, %r90, 0;
	@%p27 bra 	$L__BB0_3;
$L__BB0_20:
	setp.eq.s32 	%p28, %r12, 0;
	@%p28 bra 	$L__BB0_27;
	shl.b32 	%r80, %r91, 1;
	add.s32 	%r95, %r2, %r80;
	mad.lo.s32 	%r81, %r55, %r95, %r1;
	add.s32 	%r96, %r81, %r4;
	shl.b32 	%r39, %r55, 1;
	add.s32 	%r93, %r1, %r80;
	mad.lo.s32 	%r94, %r54, %r3, %r93;
	neg.s32 	%r92, %r12;
$L__BB0_22:
	.pragma "nounroll";
	ld.param.u64 	%rd25, [_Z25matMulSingleElementKernelPfS_S_iii_param_0];
	setp.ge.s32 	%p29, %r3, %r53;
	mul.wide.s32 	%rd17, %r94, 4;
	cvta.to.global.u64 	%rd18, %rd25;
	add.s64 	%rd3, %rd18, %rd17;
	setp.ge.s32 	%p30, %r93, %r54;
	mov.f32 	%f92, 0f00000000;
	or.pred  	%p31, %p29, %p30;
	@%p31 bra 	$L__BB0_24;
	ld.global.f32 	%f92, [%rd3];
$L__BB0_24:
	setp.ge.s32 	%p32, %r5, %r55;
	st.shared.f32 	[%r8], %f92;
	setp.ge.s32 	%p33, %r95, %r54;
	mov.f32 	%f93, 0f00000000;
	or.pred  	%p34, %p33, %p32;
	@%p34 bra 	$L__BB0_26;
	mul.wide.s32 	%rd19, %r96, 4;
	add.s64 	%rd20, %rd1, %rd19;
	ld.global.f32 	%f93, [%rd20];
$L__BB0_26:
	st.shared.f32 	[%r10], %f93;
	bar.sync 	0;
	ld.shared.f32 	%f75, [%r7];
	ld.shared.f32 	%f76, [%r11];
	fma.rn.f32 	%f77, %f75, %f76, %f94;
	ld.shared.f32 	%f78, [%r7+4];
	ld.shared.f32 	%f79, [%r11+8];
	fma.rn.f32 	%f94, %f78, %f79, %f77;
	bar.sync 	0;
	add.s32 	%r96, %r96, %r39;
	add.s32 	%r95, %r95, 2;
	add.s32 	%r94, %r94, 2;
	add.s32 	%r93, %r93, 2;
	add.s32 	%r92, %r92, 1;
	setp.ne.s32 	%p35, %r92, 0;
	@%p35 bra 	$L__BB0_22;
$L__BB0_27:
	setp.ge.s32 	%p36, %r3, %r53;
	setp.ge.s32 	%p37, %r5, %r55;
	or.pred  	%p38, %p36, %p37;
	@%p38 bra 	$L__BB0_29;
	ld.param.u64 	%rd26, [_Z25matMulSingleElementKernelPfS_S_iii_param_2];
	mad.lo.s32 	%r82, %r55, %r3, %r5;
	cvta.to.global.u64 	%rd21, %rd26;
	mul.wide.u32 	%rd22, %r82, 4;
	add.s64 	%rd23, %rd21, %rd22;
	st.global.f32 	[%rd23], %f94;
$L__BB0_29:
	ret;

}


// ===== COMPILED SASS (sm_100) =====

	.target	sm_100

	.elftype	@"ET_EXEC"


//--------------------- .note.nv.tkinfo           --------------------------
	.section	.note.nv.tkinfo,"",@"SHT_NOTE"
	.sectionflags	@"SHF_NOTE_NV_TKINFO"
	.tkinfo
        /*0018*/ 	.word	0x00000002
        /*0030*/ 	.string	""
        /*0030*/ 	.string	"ptxas"
        /*0030*/ 	.string	"Cuda compilation tools, release 13.0, V13.0.88"
        /*0030*/ 	.string	"Build cuda_13.0.r13.0/compiler.36424714_0"
        /*0030*/ 	.string	"-arch sm_100 -m 64 "



//--------------------- .note.nv.cuinfo           --------------------------
	.section	.note.nv.cuinfo,"",@"SHT_NOTE"
	.sectionflags	@"SHF_NOTE_NV_CUINFO"
        /*0018*/ 	.short	0x0002
        /*001a*/ 	.short	0x0064
        /*001c*/ 	.short	0x0082
	.zero		2


//--------------------- .nv.info                  --------------------------
	.section	.nv.info,"",@"SHT_CUDA_INFO"
	.align	4


	//----- nvinfo : EIATTR_REGCOUNT
	.align		4
        /*0000*/ 	.byte	0x04, 0x2f
        /*0002*/ 	.short	(.L_1 - .L_0)
	.align		4
.L_0:
        /*0004*/ 	.word	index@(_Z25matMulSingleElementKernelPfS_S_iii)
        /*0008*/ 	.word	0x00000020


	//----- nvinfo : EIATTR_FRAME_SIZE
	.align		4
.L_1:
        /*000c*/ 	.byte	0x04, 0x11
        /*000e*/ 	.short	(.L_3 - .L_2)
	.align		4
.L_2:
        /*0010*/ 	.word	index@(_Z25matMulSingleElementKernelPfS_S_iii)
        /*0014*/ 	.word	0x00000000


	//----- nvinfo : EIATTR_MIN_STACK_SIZE
	.align		4
.L_3:
        /*0018*/ 	.byte	0x04, 0x12
        /*001a*/ 	.short	(.L_5 - .L_4)
	.align		4
.L_4:
        /*001c*/ 	.word	index@(_Z25matMulSingleElementKernelPfS_S_iii)
        /*0020*/ 	.word	0x00000000
.L_5:


//--------------------- .nv.compat                --------------------------
	.section	.nv.compat,"",@"SHT_CUDA_COMPAT_INFO"
	.align	4
        /*0000*/ 	.byte	0x02, 0x09, 0x00, 0x00, 0x02, 0x02, 0x01, 0x00, 0x02, 0x05, 0x05, 0x00, 0x03, 0x07, 0x01, 0x01
        /*0010*/ 	.byte	0x02, 0x03, 0x00, 0x00, 0x02, 0x06, 0x01, 0x00, 0x04, 0x0b, 0x08, 0x00, 0x09, 0x00, 0x00, 0x00
        /*0020*/ 	.byte	0x00, 0x00, 0x00, 0x00


//--------------------- .nv.info._Z25matMulSingleElementKernelPfS_S_iii --------------------------
	.section	.nv.info._Z25matMulSingleElementKernelPfS_S_iii,"",@"SHT_CUDA_INFO"
	.sectionflags	@""
	.align	4


	//----- nvinfo : EIATTR_CUDA_API_VERSION
	.align		4
        /*0000*/ 	.byte	0x04, 0x37
        /*0002*/ 	.short	(.L_7 - .L_6)
.L_6:
        /*0004*/ 	.word	0x00000082


	//----- nvinfo : EIATTR_KPARAM_INFO
	.align		4
.L_7:
        /*0008*/ 	.byte	0x04, 0x17
        /*000a*/ 	.short	(.L_9 - .L_8)
.L_8:
        /*000c*/ 	.word	0x00000000
        /*0010*/ 	.short	0x0005
        /*0012*/ 	.short	0x0020
        /*0014*/ 	.byte	0x00, 0xf0, 0x11, 0x00


	//----- nvinfo : EIATTR_KPARAM_INFO
	.align		4
.L_9:
        /*0018*/ 	.byte	0x04, 0x17
        /*001a*/ 	.short	(.L_11 - .L_10)
.L_10:
        /*001c*/ 	.word	0x00000000
        /*0020*/ 	.short	0x0004
        /*0022*/ 	.short	0x001c
        /*0024*/ 	.byte	0x00, 0xf0, 0x11, 0x00


	//----- nvinfo : EIATTR_KPARAM_INFO
	.align		4
.L_11:
        /*0028*/ 	.byte	0x04, 0x17
        /*002a*/ 	.short	(.L_13 - .L_12)
.L_12:
        /*002c*/ 	.word	0x00000000
        /*0030*/ 	.short	0x0003
        /*0032*/ 	.short	0x0018
        /*0034*/ 	.byte	0x00, 0xf0, 0x11, 0x00


	//----- nvinfo : EIATTR_KPARAM_INFO
	.align		4
.L_13:
        /*0038*/ 	.byte	0x04, 0x17
        /*003a*/ 	.short	(.L_15 - .L_14)
.L_14:
        /*003c*/ 	.word	0x00000000
        /*0040*/ 	.short	0x0002
        /*0042*/ 	.short	0x0010
        /*0044*/ 	.byte	0x00, 0xf5, 0x21, 0x00


	//----- nvinfo : EIATTR_KPARAM_INFO
	.align		4
.L_15:
        /*0048*/ 	.byte	0x04, 0x17
        /*004a*/ 	.short	(.L_17 - .L_16)
.L_16:
        /*004c*/ 	.word	0x00000000
        /*0050*/ 	.short	0x0001
        /*0052*/ 	.short	0x0008
        /*0054*/ 	.byte	0x00, 0xf5, 0x21, 0x00


	//----- nvinfo : EIATTR_KPARAM_INFO
	.align		4
.L_17:
        /*0058*/ 	.byte	0x04, 0x17
        /*005a*/ 	.short	(.L_19 - .L_18)
.L_18:
        /*005c*/ 	.word	0x00000000
        /*0060*/ 	.short	0x0000
        /*0062*/ 	.short	0x0000
        /*0064*/ 	.byte	0x00, 0xf5, 0x21, 0x00


	//----- nvinfo : EIATTR_SPARSE_MMA_MASK
	.align		4
.L_19:
        /*0068*/ 	.byte	0x03, 0x50
        /*006a*/ 	.short	0x0000


	//----- nvinfo : EIATTR_MAXREG_COUNT
	.align		4
        /*006c*/ 	.byte	0x03, 0x1b
        /*006e*/ 	.short	0x00ff


	//----- nvinfo : EIATTR_NUM_BARRIERS
	.align		4
        /*0070*/ 	.byte	0x02, 0x4c
        /*0072*/ 	.byte	0x01
	.zero		1


	//----- nvinfo : EIATTR_MERCURY_ISA_VERSION
	.align		4
        /*0074*/ 	.byte	0x03, 0x5f
        /*0076*/ 	.short	0x0101


	//----- nvinfo : EIATTR_VRC_CTA_INIT_COUNT
	.align		4
        /*0078*/ 	.byte	0x02, 0x4a
	.zero		1
	.zero		1


	//----- nvinfo : EIATTR_EXIT_INSTR_OFFSETS
	.align		4
        /*007c*/ 	.byte	0x04, 0x1c
        /*007e*/ 	.short	(.L_21 - .L_20)


	//   ....[0]....
.L_20:
        /*0080*/ 	.word	0x00000be0


	//   ....[1]....
        /*0084*/ 	.word	0x00000c30


	//----- nvinfo : EIATTR_CBANK_PARAM_SIZE
	.align		4
.L_21:
        /*0088*/ 	.byte	0x03, 0x19
        /*008a*/ 	.short	0x0024


	//----- nvinfo : EIATTR_PARAM_CBANK
	.align		4
        /*008c*/ 	.byte	0x04, 0x0a
        /*008e*/ 	.short	(.L_23 - .L_22)
	.align		4
.L_22:
        /*0090*/ 	.word	index@(.nv.constant0._Z25matMulSingleElementKernelPfS_S_iii)
        /*0094*/ 	.short	0x0380
        /*0096*/ 	.short	0x0024


	//----- nvinfo : EIATTR_SW_WAR
	.align		4
.L_23:
        /*0098*/ 	.byte	0x04, 0x36
        /*009a*/ 	.short	(.L_25 - .L_24)
.L_24:
        /*009c*/ 	.word	0x00000008
.L_25:


//--------------------- .nv.callgraph             --------------------------
	.section	.nv.callgraph,"",@"SHT_CUDA_CALLGRAPH"
	.align	4
	.sectionentsize	8
	.align		4
        /*0000*/ 	.word	0x00000000
	.align		4
        /*0004*/ 	.word	0xffffffff
	.align		4
        /*0008*/ 	.word	0x00000000
	.align		4
        /*000c*/ 	.word	0xfffffffe
	.align		4
        /*0010*/ 	.word	0x00000000
	.align		4
        /*0014*/ 	.word	0xfffffffd
	.align		4
        /*0018*/ 	.word	0x00000000
	.align		4
        /*001c*/ 	.word	0xfffffffc


//--------------------- .text._Z25matMulSingleElementKernelPfS_S_iii --------------------------
	.section	.text._Z25matMulSingleElementKernelPfS_S_iii,"ax",@progbits
	.align	128
        .global         _Z25matMulSingleElementKernelPfS_S_iii
        .type           _Z25matMulSingleElementKernelPfS_S_iii,@function
        .size           _Z25matMulSingleElementKernelPfS_S_iii,(.L_x_5 - _Z25matMulSingleElementKernelPfS_S_iii)
        .other          _Z25matMulSingleElementKernelPfS_S_iii,@"STO_CUDA_ENTRY STV_DEFAULT"
_Z25matMulSingleElementKernelPfS_S_iii:
.text._Z25matMulSingleElementKernelPfS_S_iii:
[----:B------:R-:W-:Y:S01]  /*0000*/  LDC R1, c[0x0][0x37c] ;  /* 0x0000df00ff017b82 */ /* 0x000fe20000000800 */
[----:B------:R-:W0:Y:S01]  /*0010*/  LDCU.64 UR10, c[0x0][0x398] ;  /* 0x00007300ff0a77ac */ /* 0x000e220008000a00 */
[----:B------:R-:W1:Y:S01]  /*0020*/  S2R R10, SR_CTAID.Y ;  /* 0x00000000000a7919 */ /* 0x000e620000002600 */
[----:B------:R-:W-:Y:S01]  /*0030*/  HFMA2 R29, -RZ, RZ, 0, 0 ;  /* 0x00000000ff1d7431 */ /* 0x000fe200000001ff */
[----:B------:R-:W2:Y:S01]  /*0040*/  LDCU UR4, c[0x0][0x3a0] ;  /* 0x00007400ff0477ac */ /* 0x000ea20008000800 */
[----:B------:R-:W1:Y:S01]  /*0050*/  S2R R3, SR_TID.Y ;  /* 0x0000000000037919 */ /* 0x000e620000002200 */
[----:B------:R-:W3:Y:S01]  /*0060*/  LDCU.64 UR8, c[0x0][0x358] ;  /* 0x00006b00ff0877ac */ /* 0x000ee20008000a00 */
[----:B------:R-:W4:Y:S01]  /*0070*/  S2R R5, SR_TID.X ;  /* 0x0000000000057919 */ /* 0x000f220000002100 */
[----:B0-----:R-:W-:Y:S01]  /*0080*/  I2FP.F32.S32 R2, UR10 ;  /* 0x0000000a00027c45 */ /* 0x001fe20008201400 */
[----:B--2---:R-:W-:-:S04]  /*0090*/  IMAD.U32 R0, RZ, RZ, UR4 ;  /* 0x00000004ff007e24 */ /* 0x004fc8000f8e00ff */
[----:B------:R-:W-:Y:S01]  /*00a0*/  FMUL R4, R2, 0.5 ;  /* 0x3f00000002047820 */ /* 0x000fe20000400000 */
[----:B------:R-:W-:-:S05]  /*00b0*/  I2FP.F32.S32 R2, R0 ;  /* 0x0000000000027245 */ /* 0x000fca0000201400 */
[----:B------:R-:W-:Y:S01]  /*00c0*/  FRND.CEIL R4, R4 ;  /* 0x0000000400047307 */ /* 0x000fe20000209000 */
[----:B------:R-:W-:Y:S01]  /*00d0*/  FMUL R6, R2, 0.5 ;  /* 0x3f00000002067820 */ /* 0x000fe20000400000 */
[----:B------:R-:W-:-:S06]  /*00e0*/  I2FP.F32.S32 R2, UR11 ;  /* 0x0000000b00027c45 */ /* 0x000fcc0008201400 */
[----:B------:R1:W0:Y:S01]  /*00f0*/  FRND.CEIL R7, R6 ;  /* 0x0000000600077307 */ /* 0x0002220000209000 */
[----:B------:R-:W-:Y:S02]  /*0100*/  FMUL R9, R2, 0.5 ;  /* 0x3f00000002097820 */ /* 0x000fe40000400000 */
[----:B------:R-:W4:Y:S05]  /*0110*/  S2R R2, SR_CTAID.X ;  /* 0x0000000000027919 */ /* 0x000f2a0000002500 */
[----:B------:R-:W-:Y:S01]  /*0120*/  F2I.CEIL.NTZ R9, R9 ;  /* 0x0000000900097305 */ /* 0x000fe2000020b100 */
[----:B-1----:R-:W-:Y:S01]  /*0130*/  IMAD R6, R10, 0x2, R3 ;  /* 0x000000020a067824 */ /* 0x002fe200078e0203 */
[----:B0-----:R-:W-:-:S06]  /*0140*/  FMNMX R8, R4, R7, !PT ;  /* 0x0000000704087209 */ /* 0x001fcc0007800000 */
[----:B------:R-:W0:Y:S01]  /*0150*/  F2I.TRUNC.NTZ R8, R8 ;  /* 0x0000000800087305 */ /* 0x000e22000020f100 */
[----:B----4-:R-:W-:Y:S02]  /*0160*/  LEA R7, R2, R5, 0x1 ;  /* 0x0000000502077211 */ /* 0x010fe400078e08ff */
[----:B0-----:R-:W-:-:S04]  /*0170*/  VIMNMX R4, PT, PT, R8, R9, !PT ;  /* 0x0000000908047248 */ /* 0x001fc80007fe0100 */
[----:B------:R-:W-:-:S13]  /*0180*/  ISETP.GE.AND P0, PT, R4, 0x1, PT ;  /* 0x000000010400780c */ /* 0x000fda0003f06270 */
[----:B---3--:R-:W-:Y:S05]  /*0190*/  @!P0 BRA `(.L_x_0) ;  /* 0x0000000800848947 */ /* 0x008fea0003800000 */
[----:B------:R-:W0:Y:S01]  /*01a0*/  S2UR UR6, SR_CgaCtaId ;  /* 0x00000000000679c3 */ /* 0x000e220000008800 */
[----:B------:R-:W-:Y:S01]  /*01b0*/  UMOV UR4, 0x400 ;  /* 0x0000040000047882 */ /* 0x000fe20000000000 */
[C---:B------:R-:W-:Y:S01]  /*01c0*/  ISETP.GE.U32.AND P0, PT, R4.reuse, 0x4, PT ;  /* 0x000000040400780c */ /* 0x040fe20003f06070 */
[----:B------:R-:W-:Y:S01]  /*01d0*/  UIADD3 UR5, UPT, UPT, UR4, 0x10, URZ ;  /* 0x0000001004057890 */ /* 0x000fe2000fffe0ff */
[----:B------:R-:W-:Y:S01]  /*01e0*/  LOP3.LUT R8, R4, 0x3, RZ, 0xc0, !PT ;  /* 0x0000000304087812 */ /* 0x000fe200078ec0ff */
[----:B------:R-:W-:Y:S01]  /*01f0*/  IMAD.MOV.U32 R29, RZ, RZ, RZ ;  /* 0x000000ffff1d7224 */ /* 0x000fe200078e00ff */
[----:B------:R-:W-:Y:S02]  /*0200*/  MOV R14, RZ ;  /* 0x000000ff000e7202 */ /* 0x000fe40000000f00 */
[----:B------:R-:W-:Y:S01]  /*0210*/  ISETP.NE.AND P1, PT, R8, RZ, PT ;  /* 0x000000ff0800720c */ /* 0x000fe20003f25270 */
[----:B0-----:R-:W-:Y:S02]  /*0220*/  ULEA UR4, UR6, UR4, 0x18 ;  /* 0x0000000406047291 */ /* 0x001fe4000f8ec0ff */
[----:B------:R-:W-:-:S04]  /*0230*/  ULEA UR5, UR6, UR5, 0x18 ;  /* 0x0000000506057291 */ /* 0x000fc8000f8ec0ff */
[----:B------:R-:W-:Y:S02]  /*0240*/  LEA R10, R3, UR4, 0x3 ;  /* 0x00000004030a7c11 */ /* 0x000fe4000f8e18ff */
[----:B------:R-:W-:-:S03]  /*0250*/  LEA R12, R5, UR5, 0x2 ;  /* 0x00000005050c7c11 */ /* 0x000fc6000f8e10ff */
[----:B------:R-:W-:Y:S01]  /*0260*/  IMAD R9, R5, 0x4, R10 ;  /* 0x0000000405097824 */ /* 0x000fe200078e020a */
[----:B------:R-:W-:Y:S01]  /*0270*/  LEA R11, R3, R12, 0x3 ;  /* 0x0000000c030b7211 */ /* 0x000fe200078e18ff */
[----:B------:R-:W-:Y:S06]  /*0280*/  @!P0 BRA `(.L_x_1) ;  /* 0x0000000400b08947 */ /* 0x000fec0003800000 */
[C---:B------:R-:W-:Y:S01]  /*0290*/  IADD3 R14, PT, PT, R3.reuse, 0x4, RZ ;  /* 0x00000004030e7810 */ /* 0x040fe20007ffe0ff */
[C---:B------:R-:W-:Y:S01]  /*02a0*/  VIADD R13, R3.reuse, 0x6 ;  /* 0x00000006030d7836 */ /* 0x040fe20000000000 */
[----:B------:R-:W-:Y:S01]  /*02b0*/  ISETP.GE.AND P2, PT, R6, UR10, PT ;  /* 0x0000000a06007c0c */ /* 0x000fe2000bf46270 */
[----:B------:R-:W-:Y:S01]  /*02c0*/  VIADD R16, R3, 0x2 ;  /* 0x0000000203107836 */ /* 0x000fe20000000000 */
[----:B------:R-:W-:Y:S01]  /*02d0*/  MOV R29, RZ ;  /* 0x000000ff001d7202 */ /* 0x000fe20000000f00 */
[-CC-:B------:R-:W-:Y:S01]  /*02e0*/  IMAD R25, R14, R0.reuse, R5.reuse ;  /* 0x000000000e197224 */ /* 0x180fe200078e0205 */
[----:B------:R-:W-:Y:S01]  /*02f0*/  LOP3.LUT R14, R4, 0x7ffffffc, RZ, 0xc0, !PT ;  /* 0x7ffffffc040e7812 */ /* 0x000fe200078ec0ff */
[-CC-:B------:R-:W-:Y:S01]  /*0300*/  IMAD R27, R13, R0.reuse, R5.reuse ;  /* 0x000000000d1b7224 */ /* 0x180fe200078e0205 */
[----:B------:R-:W-:Y:S01]  /*0310*/  MOV R13, R3 ;  /* 0x00000003000d7202 */ /* 0x000fe20000000f00 */
[-CC-:B------:R-:W-:Y:S01]  /*0320*/  IMAD R23, R16, R0.reuse, R5.reuse ;  /* 0x0000000010177224 */ /* 0x180fe200078e0205 */
[----:B------:R-:W-:Y:S01]  /*0330*/  IADD3 R20, PT, PT, -R14, RZ, RZ ;  /* 0x000000ff0e147210 */ /* 0x000fe20007ffe1ff */
[--C-:B------:R-:W-:Y:S01]  /*0340*/  IMAD R21, R3, R0, R5.reuse ;  /* 0x0000000003157224 */ /* 0x100fe200078e0205 */
[----:B------:R-:W-:Y:S01]  /*0350*/  LEA R25, R2, R25, 0x1 ;  /* 0x0000001902197211 */ /* 0x000fe200078e08ff */
[--C-:B------:R-:W-:Y:S01]  /*0360*/  IMAD R15, R6, UR11, R5.reuse ;  /* 0x0000000b060f7c24 */ /* 0x100fe2000f8e0205 */
[----:B------:R-:W0:Y:S01]  /*0370*/  LDCU UR4, c[0x0][0x39c] ;  /* 0x00007380ff0477ac */ /* 0x000e220008000800 */
[----:B------:R-:W-:-:S02]  /*0380*/  IMAD.MOV.U32 R4, RZ, RZ, R5 ;  /* 0x000000ffff047224 */ /* 0x000fc400078e0005 */
[C---:B------:R-:W-:Y:S02]  /*0390*/  IMAD R21, R2.reuse, 0x2, R21 ;  /* 0x0000000202157824 */ /* 0x040fe400078e0215 */
[C---:B------:R-:W-:Y:S02]  /*03a0*/  IMAD R27, R2.reuse, 0x2, R27 ;  /* 0x00000002021b7824 */ /* 0x040fe400078e021b */
[----:B------:R-:W-:-:S07]  /*03b0*/  IMAD R23, R2, 0x2, R23 ;  /* 0x0000000202177824 */ /* 0x000fce00078e0217 */
.L_x_2:
[----:B------:R-:W1:Y:S01]  /*03c0*/  LDC R0, c[0x0][0x3a0] ;  /* 0x0000e800ff007b82 */ /* 0x000e620000000800 */
[----:B0-----:R-:W-:Y:S01]  /*03d0*/  UMOV UR11, UR4 ;  /* 0x00000004000b7c82 */ /* 0x001fe20008000000 */
[----:B------:R-:W-:Y:S01]  /*03e0*/  HFMA2 R26, -RZ, RZ, 0, 0 ;  /* 0x00000000ff1a7431 */ /* 0x000fe200000001ff */
[----:B------:R-:W-:-:S05]  /*03f0*/  ISETP.GE.OR P3, PT, R4, UR11, P2 ;  /* 0x0000000b04007c0c */ /* 0x000fca0009766670 */
[----:B------:R-:W0:Y:S01]  /*0400*/  LDC.64 R18, c[0x0][0x380] ;  /* 0x0000e000ff127b82 */ /* 0x000e220000000a00 */
[----:B-1----:R-:W-:-:S04]  /*0410*/  ISETP.GE.AND P0, PT, R7, R0, PT ;  /* 0x000000000700720c */ /* 0x002fc80003f06270 */
[----:B------:R-:W-:-:S13]  /*0420*/  ISETP.GE.OR P4, PT, R13, UR11, P0 ;  /* 0x0000000b0d007c0c */ /* 0x000fda0008786670 */
[----:B------:R-:W1:Y:S01]  /*0430*/  @!P4 LDC.64 R16, c[0x0][0x388] ;  /* 0x0000e200ff10cb82 */ /* 0x000e620000000a00 */
[----:B------:R-:W-:Y:S02]  /*0440*/  IMAD.MOV.U32 R22, RZ, RZ, RZ ;  /* 0x000000ffff167224 */ /* 0x000fe400078e00ff */
[----:B0-----:R-:W-:-:S05]  /*0450*/  IMAD.WIDE R18, R15, 0x4, R18 ;  /* 0x000000040f127825 */ /* 0x001fca00078e0212 */
[----:B------:R-:W2:Y:S01]  /*0460*/  @!P3 LDG.E R22, desc[UR8][R18.64] ;  /* 0x000000081216b981 */ /* 0x000ea2000c1e1900 */
[----:B-1----:R-:W-:-:S05]  /*0470*/  @!P4 IMAD.WIDE R16, R21, 0x4, R16 ;  /* 0x000000041510c825 */ /* 0x002fca00078e0210 */
[----:B------:R-:W3:Y:S04]  /*0480*/  @!P4 LDG.E R26, desc[UR8][R16.64] ;  /* 0x00000008101ac981 */ /* 0x000ee8000c1e1900 */
[----:B--2---:R-:W-:Y:S04]  /*0490*/  STS [R9], R22 ;  /* 0x0000001609007388 */ /* 0x004fe80000000800 */
[----:B---3--:R-:W-:Y:S01]  /*04a0*/  STS [R11], R26 ;  /* 0x0000001a0b007388 */ /* 0x008fe20000000800 */
[----:B------:R-:W-:Y:S06]  /*04b0*/  BAR.SYNC.DEFER_BLOCKING 0x0 ;  /* 0x0000000000007b1d */ /* 0x000fec0000010000 */
[----:B------:R-:W-:Y:S04]  /*04c0*/  LDS R24, [R12] ;  /* 0x000000000c187984 */ /* 0x000fe80000000800 */
[----:B------:R-:W0:Y:S02]  /*04d0*/  LDS.64 R16, [R10] ;  /* 0x000000000a107984 */ /* 0x000e240000000a00 */
[----:B0-----:R-:W-:-:S02]  /*04e0*/  FFMA R28, R16, R24, R29 ;  /* 0x00000018101c7223 */ /* 0x001fc4000000001d */
[----:B------:R-:W0:Y:S01]  /*04f0*/  LDS R29, [R12+0x8] ;  /* 0x000008000c1d7984 */ /* 0x000e220000000800 */
[----:B------:R-:W-:Y:S01]  /*0500*/  IADD3 R24, PT, PT, R4, 0x2, RZ ;  /* 0x0000000204187810 */ /* 0x000fe20007ffe0ff */
[----:B------:R-:W-:Y:S03]  /*0510*/  BAR.SYNC.DEFER_BLOCKING 0x0 ;  /* 0x0000000000007b1d */ /* 0x000fe60000010000 */
[----:B------:R-:W-:Y:S01]  /*0520*/  ISETP.GE.OR P3, PT, R24, UR11, P2 ;  /* 0x0000000b18007c0c */ /* 0x000fe20009766670 */
[----:B------:R-:W-:Y:S01]  /*0530*/  IMAD.MOV.U32 R24, RZ, RZ, RZ ;  /* 0x000000ffff187224 */ /* 0x000fe200078e00ff */
[----:B------:R-:W-:-:S11]  /*0540*/  IADD3 R16, PT, PT, R13, 0x2, RZ ;  /* 0x000000020d107810 */ /* 0x000fd60007ffe0ff */
[----:B------:R-:W2:Y:S01]  /*0550*/  @!P3 LDG.E R24, desc[UR8][R18.64+0x8] ;  /* 0x000008081218b981 */ /* 0x000ea2000c1e1900 */
[----:B------:R-:W-:Y:S01]  /*0560*/  ISETP.GE.OR P3, PT, R16, UR11, P0 ;  /* 0x0000000b10007c0c */ /* 0x000fe20008766670 */
[----:B0-----:R-:W-:-:S12]  /*0570*/  FFMA R22, R29, R17, R28 ;  /* 0x000000111d167223 */ /* 0x001fd8000000001c */
[----:B------:R-:W0:Y:S01]  /*0580*/  @!P3 LDC.64 R16, c[0x0][0x388] ;  /* 0x0000e200ff10bb82 */ /* 0x000e220000000a00 */
[----:B------:R-:W-:Y:S02]  /*0590*/  IMAD.MOV.U32 R26, RZ, RZ, RZ ;  /* 0x000000ffff1a7224 */ /* 0x000fe400078e00ff */
[----:B0-----:R-:W-:-:S05]  /*05a0*/  @!P3 IMAD.WIDE R28, R23, 0x4, R16 ;  /* 0x00000004171cb825 */ /* 0x001fca00078e0210 */
[----:B------:R-:W3:Y:S04]  /*05b0*/  @!P3 LDG.E R26, desc[UR8][R28.64] ;  /* 0x000000081c1ab981 */ /* 0x000ee8000c1e1900 */
[----:B--2---:R-:W-:Y:S04]  /*05c0*/  STS [R9], R24 ;  /* 0x0000001809007388 */ /* 0x004fe80000000800 */
[----:B---3--:R-:W-:Y:S01]  /*05d0*/  STS [R11], R26 ;  /* 0x0000001a0b007388 */ /* 0x008fe20000000800 */
[----:B------:R-:W-:Y:S06]  /*05e0*/  BAR.SYNC.DEFER_BLOCKING 0x0 ;  /* 0x0000000000007b1d */ /* 0x000fec0000010000 */
[----:B------:R-:W-:Y:S04]  /*05f0*/  LDS R29, [R12] ;  /* 0x000000000c1d7984 */ /* 0x000fe80000000800 */
[----:B------:R-:W0:Y:S02]  /*0600*/  LDS.64 R16, [R10] ;  /* 0x000000000a107984 */ /* 0x000e240000000a00 */
[----:B0-----:R-:W-:Y:S01]  /*0610*/  FFMA R22, R16, R29, R22 ;  /* 0x0000001d10167223 */ /* 0x001fe20000000016 */
[----:B------:R-:W-:-:S04]  /*0620*/  IADD3 R16, PT, PT, R4, 0x4, RZ ;  /* 0x0000000404107810 */ /* 0x000fc80007ffe0ff */
[----:B------:R-:W-:Y:S02]  /*0630*/  ISETP.GE.OR P3, PT, R16, UR11, P2 ;  /* 0x0000000b10007c0c */ /* 0x000fe40009766670 */
[----:B------:R-:W0:Y:S01]  /*0640*/  LDS R16, [R12+0x8] ;  /* 0x000008000c107984 */ /* 0x000e220000000800 */
[----:B------:R-:W-:Y:S01]  /*0650*/  IMAD.MOV.U32 R24, RZ, RZ, RZ ;  /* 0x000000ffff187224 */ /* 0x000fe200078e00ff */
[----:B------:R-:W-:Y:S09]  /*0660*/  BAR.SYNC.DEFER_BLOCKING 0x0 ;  /* 0x0000000000007b1d */ /* 0x000ff20000010000 */
[----:B------:R-:W2:Y:S01]  /*0670*/  @!P3 LDG.E R24, desc[UR8][R18.64+0x10] ;  /* 0x000010081218b981 */ /* 0x000ea2000c1e1900 */
[----:B0-----:R-:W-:Y:S01]  /*0680*/  FFMA R22, R16, R17, R22 ;  /* 0x0000001110167223 */ /* 0x001fe20000000016 */
[----:B------:R-:W-:-:S04]  /*0690*/  IADD3 R16, PT, PT, R13, 0x4, RZ ;  /* 0x000000040d107810 */ /* 0x000fc80007ffe0ff */
[----:B------:R-:W-:-:S13]  /*06a0*/  ISETP.GE.OR P3, PT, R16, UR11, P0 ;  /* 0x0000000b10007c0c */ /* 0x000fda0008766670 */
[----:B------:R-:W0:Y:S01]  /*06b0*/  @!P3 LDC.64 R16, c[0x0][0x388] ;  /* 0x0000e200ff10bb82 */ /* 0x000e220000000a00 */
[----:B------:R-:W-:Y:S02]  /*06c0*/  IMAD.MOV.U32 R26, RZ, RZ, RZ ;  /* 0x000000ffff1a7224 */ /* 0x000fe400078e00ff */
[----:B0-----:R-:W-:-:S05]  /*06d0*/  @!P3 IMAD.WIDE R28, R25, 0x4, R16 ;  /* 0x00000004191cb825 */ /* 0x001fca00078e0210 */
[----:B------:R-:W3:Y:S04]  /*06e0*/  @!P3 LDG.E R26, desc[UR8][R28.64] ;  /* 0x000000081c1ab981 */ /* 0x000ee8000c1e1900 */
[----:B--2---:R-:W-:Y:S04]  /*06f0*/  STS [R9], R24 ;  /* 0x0000001809007388 */ /* 0x004fe80000000800 */
[----:B---3--:R0:W-:Y:S01]  /*0700*/  STS [R11], R26 ;  /* 0x0000001a0b007388 */ /* 0x0081e20000000800 */
[----:B------:R-:W-:Y:S06]  /*0710*/  BAR.SYNC.DEFER_BLOCKING 0x0 ;  /* 0x0000000000007b1d */ /* 0x000fec0000010000 */
[----:B------:R-:W-:Y:S04]  /*0720*/  LDS R29, [R12] ;  /* 0x000000000c1d7984 */ /* 0x000fe80000000800 */
[----:B------:R-:W1:Y:S01]  /*0730*/  LDS.64 R16, [R10] ;  /* 0x000000000a107984 */ /* 0x000e620000000a00 */
[----:B0-----:R-:W-:-:S04]  /*0740*/  IADD3 R26, PT, PT, R13, 0x6, RZ ;  /* 0x000000060d1a7810 */ /* 0x001fc80007ffe0ff */
[----:B------:R-:W-:Y:S01]  /*0750*/  ISETP.GE.OR P0, PT, R26, UR11, P0 ;  /* 0x0000000b1a007c0c */ /* 0x000fe20008706670 */
[----:B------:R-:W-:Y:S02]  /*0760*/  IMAD.MOV.U32 R24, RZ, RZ, RZ ;  /* 0x000000ffff187224 */ /* 0x000fe400078e00ff */
[----:B------:R-:W-:Y:S02]  /*0770*/  IMAD.MOV.U32 R26, RZ, RZ, RZ ;  /* 0x000000ffff1a7224 */ /* 0x000fe400078e00ff */
[----:B-1----:R-:W-:Y:S01]  /*0780*/  FFMA R22, R16, R29, R22 ;  /* 0x0000001d10167223 */ /* 0x002fe20000000016 */
[----:B------:R-:W-:-:S07]  /*0790*/  IADD3 R16, PT, PT, R4, 0x6, RZ ;  /* 0x0000000604107810 */ /* 0x000fce0007ffe0ff */
[----:B------:R-:W0:Y:S01]  /*07a0*/  @!P0 LDC.64 R28, c[0x0][0x388] ;  /* 0x0000e200ff1c8b82 */ /* 0x000e220000000a00 */
[----:B------:R-:W-:Y:S02]  /*07b0*/  ISETP.GE.OR P3, PT, R16, UR11, P2 ;  /* 0x0000000b10007c0c */ /* 0x000fe40009766670 */
[----:B------:R-:W1:Y:S05]  /*07c0*/  LDS R16, [R12+0x8] ;  /* 0x000008000c107984 */ /* 0x000e6a0000000800 */
[----:B------:R-:W-:Y:S01]  /*07d0*/  BAR.SYNC.DEFER_BLOCKING 0x0 ;  /* 0x0000000000007b1d */ /* 0x000fe20000010000 */
[----:B0-----:R-:W-:-:S05]  /*07e0*/  @!P0 IMAD.WIDE R28, R27, 0x4, R28 ;  /* 0x000000041b1c8825 */ /* 0x001fca00078e021c */
[----:B------:R-:W2:Y:S04]  /*07f0*/  @!P3 LDG.E R24, desc[UR8][R18.64+0x18] ;  /* 0x000018081218b981 */ /* 0x000ea8000c1e1900 */
[----:B------:R-:W3:Y:S01]  /*0800*/  @!P0 LDG.E R26, desc[UR8][R28.64] ;  /* 0x000000081c1a8981 */ /* 0x000ee2000c1e1900 */
[----:B-1----:R-:W-:Y:S01]  /*0810*/  FFMA R16, R16, R17, R22 ;  /* 0x0000001110107223 */ /* 0x002fe20000000016 */
[----:B------:R-:W-:-:S04]  /*0820*/  IADD3 R20, PT, PT, R20, 0x4, RZ ;  /* 0x0000000414147810 */ /* 0x000fc80007ffe0ff */
[----:B------:R-:W-:Y:S01]  /*0830*/  ISETP.NE.AND P0, PT, R20, RZ, PT ;  /* 0x000000ff1400720c */ /* 0x000fe20003f05270 */
[----:B------:R-:W-:Y:S01]  /*0840*/  VIADD R4, R4, 0x8 ;  /* 0x0000000804047836 */ /* 0x000fe20000000000 */
[----:B------:R-:W-:Y:S01]  /*0850*/  IADD3 R15, PT, PT, R15, 0x8, RZ ;  /* 0x000000080f0f7810 */ /* 0x000fe20007ffe0ff */
[----:B------:R-:W-:Y:S01]  /*0860*/  VIADD R13, R13, 0x8 ;  /* 0x000000080d0d7836 */ /* 0x000fe20000000000 */
[C---:B------:R-:W-:Y:S01]  /*0870*/  LEA R21, R0.reuse, R21, 0x3 ;  /* 0x0000001500157211 */ /* 0x040fe200078e18ff */
[C---:B------:R-:W-:Y:S01]  /*0880*/  IMAD R23, R0.reuse, 0x8, R23 ;  /* 0x0000000800177824 */ /* 0x040fe200078e0217 */
[C---:B------:R-:W-:Y:S01]  /*0890*/  LEA R25, R0.reuse, R25, 0x3 ;  /* 0x0000001900197211 */ /* 0x040fe200078e18ff */
[----:B------:R-:W-:Y:S01]  /*08a0*/  IMAD R27, R0, 0x8, R27 ;  /* 0x00000008001b7824 */ /* 0x000fe200078e021b */
[----:B--2---:R-:W-:Y:S04]  /*08b0*/  STS [R9], R24 ;  /* 0x0000001809007388 */ /* 0x004fe80000000800 */
[----:B---3--:R-:W-:Y:S01]  /*08c0*/  STS [R11], R26 ;  /* 0x0000001a0b007388 */ /* 0x008fe20000000800 */
[----:B------:R-:W-:Y:S06]  /*08d0*/  BAR.SYNC.DEFER_BLOCKING 0x0 ;  /* 0x0000000000007b1d */ /* 0x000fec0000010000 */
[----:B------:R-:W-:Y:S04]  /*08e0*/  LDS R29, [R12] ;  /* 0x000000000c1d7984 */ /* 0x000fe80000000800 */
[----:B------:R-:W0:Y:S04]  /*08f0*/  LDS.64 R18, [R10] ;  /* 0x000000000a127984 */ /* 0x000e280000000a00 */
[----:B------:R-:W1:Y:S01]  /*0900*/  LDS R17, [R12+0x8] ;  /* 0x000008000c117984 */ /* 0x000e620000000800 */
[----:B0-----:R-:W-:-:S04]  /*0910*/  FFMA R18, R18, R29, R16 ;  /* 0x0000001d12127223 */ /* 0x001fc80000000010 */
[----:B-1----:R-:W-:Y:S01]  /*0920*/  FFMA R29, R17, R19, R18 ;  /* 0x00000013111d7223 */ /* 0x002fe20000000012 */
[----:B------:R-:W-:Y:S06]  /*0930*/  BAR.SYNC.DEFER_BLOCKING 0x0 ;  /* 0x0000000000007b1d */ /* 0x000fec0000010000 */
[----:B------:R-:W-:Y:S05]  /*0940*/  @P0 BRA `(.L_x_2) ;  /* 0xfffffff8009c0947 */ /* 0x000fea000383ffff */
.L_x_1:
[----:B------:R-:W-:Y:S05]  /*0950*/  @!P1 BRA `(.L_x_0) ;  /* 0x0000000000949947 */ /* 0x000fea0003800000 */
[----:B------:R-:W0:Y:S01]  /*0960*/  LDC R13, c[0x0][0x3a0] ;  /* 0x0000e800ff0d7b82 */ /* 0x000e220000000800 */
[C---:B------:R-:W-:Y:S01]  /*0970*/  LEA R18, R14.reuse, R3, 0x1 ;  /* 0x000000030e127211 */ /* 0x040fe200078e08ff */
[--C-:B------:R-:W-:Y:S01]  /*0980*/  IMAD R19, R14, 0x2, R5.reuse ;  /* 0x000000020e137824 */ /* 0x100fe200078e0205 */
[----:B------:R-:W1:Y:S01]  /*0990*/  LDCU.64 UR4, c[0x0][0x398] ;  /* 0x00007300ff0477ac */ /* 0x000e620008000a00 */
[----:B------:R-:W-:Y:S02]  /*09a0*/  IMAD.MOV R8, RZ, RZ, -R8 ;  /* 0x000000ffff087224 */ /* 0x000fe400078e0a08 */
[----:B------:R-:W-:Y:S02]  /*09b0*/  IMAD R23, R18, R0, R5 ;  /* 0x0000000012177224 */ /* 0x000fe400078e0205 */
[----:B------:R-:W2:Y:S01]  /*09c0*/  LDC.64 R16, c[0x0][0x380] ;  /* 0x0000e000ff107b82 */ /* 0x000ea20000000a00 */
[----:B------:R-:W-:Y:S02]  /*09d0*/  IMAD R21, R6, UR11, R19 ;  /* 0x0000000b06157c24 */ /* 0x000fe4000f8e0213 */
[----:B------:R-:W-:-:S07]  /*09e0*/  LEA R23, R2, R23, 0x1 ;  /* 0x0000001702177211 */ /* 0x000fce00078e08ff */
.L_x_3:
[----:B0-----:R-:W-:Y:S01]  /*09f0*/  MOV R0, R13 ;  /* 0x0000000d00007202 */ /* 0x001fe20000000f00 */
[----:B------:R-:W-:Y:S01]  /*0a00*/  HFMA2 R22, -RZ, RZ, 0, 0 ;  /* 0x00000000ff167431 */ /* 0x000fe200000001ff */
[----:B-1----:R-:W-:Y:S01]  /*0a10*/  ISETP.GE.AND P0, PT, R19, UR5, PT ;  /* 0x0000000513007c0c */ /* 0x002fe2000bf06270 */
[----:B------:R-:W-:Y:S01]  /*0a20*/  IMAD.MOV.U32 R20, RZ, RZ, RZ ;  /* 0x000000ffff147224 */ /* 0x000fe200078e00ff */
[----:B------:R-:W-:Y:S01]  /*0a30*/  ISETP.GE.AND P1, PT, R7, R0, PT ;  /* 0x000000000700720c */ /* 0x000fe20003f26270 */
[----:B--2---:R-:W-:Y:S01]  /*0a40*/  IMAD.WIDE R2, R21, 0x4, R16 ;  /* 0x0000000415027825 */ /* 0x004fe200078e0210 */
[----:B------:R-:W-:Y:S02]  /*0a50*/  ISETP.GE.OR P0, PT, R6, UR4, P0 ;  /* 0x0000000406007c0c */ /* 0x000fe40008706670 */
[----:B------:R-:W-:-:S11]  /*0a60*/  ISETP.GE.OR P1, PT, R18, UR5, P1 ;  /* 0x0000000512007c0c */ /* 0x000fd60008f26670 */
[----:B------:R-:W2:Y:S02]  /*0a70*/  @!P0 LDG.E R20, desc[UR8][R2.64] ;  /* 0x0000000802148981 */ /* 0x000ea4000c1e1900 */
[----:B------:R-:W0:Y:S02]  /*0a80*/  @!P1 LDC.64 R4, c[0x0][0x388] ;  /* 0x0000e200ff049b82 */ /* 0x000e240000000a00 */
[----:B0-----:R-:W-:-:S05]  /*0a90*/  @!P1 IMAD.WIDE R4, R23, 0x4, R4 ;  /* 0x0000000417049825 */ /* 0x001fca00078e0204 */
[----:B------:R-:W3:Y:S01]  /*0aa0*/  @!P1 LDG.E R22, desc[UR8][R4.64] ;  /* 0x0000000804169981 */ /* 0x000ee2000c1e1900 */
[----:B------:R-:W-:-:S05]  /*0ab0*/  VIADD R8, R8, 0x1 ;  /* 0x0000000108087836 */ /* 0x000fca0000000000 */
[----:B------:R-:W-:Y:S01]  /*0ac0*/  ISETP.NE.AND P0, PT, R8, RZ, PT ;  /* 0x000000ff0800720c */ /* 0x000fe20003f05270 */
[----:B------:R-:W-:Y:S01]  /*0ad0*/  VIADD R19, R19, 0x2 ;  /* 0x0000000213137836 */ /* 0x000fe20000000000 */
[----:B------:R-:W-:Y:S01]  /*0ae0*/  IADD3 R21, PT, PT, R21, 0x2, RZ ;  /* 0x0000000215157810 */ /* 0x000fe20007ffe0ff */
[----:B------:R-:W-:Y:S01]  /*0af0*/  IMAD R23, R0, 0x2, R23 ;  /* 0x0000000200177824 */ /* 0x000fe200078e0217 */
[----:B------:R-:W-:Y:S01]  /*0b00*/  IADD3 R18, PT, PT, R18, 0x2, RZ ;  /* 0x0000000212127810 */ /* 0x000fe20007ffe0ff */
        /* <DEDUP_REMOVED lines=10> */
.L_x_0:
[----:B------:R-:W0:Y:S01]  /*0bb0*/  LDCU UR6, c[0x0][0x398] ;  /* 0x00007300ff0677ac */ /* 0x000e220008000800 */
[----:B------:R-:W-:-:S04]  /*0bc0*/  ISETP.GE.AND P0, PT, R7, R0, PT ;  /* 0x000000000700720c */ /* 0x000fc80003f06270 */
[----:B0-----:R-:W-:-:S13]  /*0bd0*/  ISETP.GE.OR P0, PT, R6, UR6, P0 ;  /* 0x0000000606007c0c */ /* 0x001fda0008706670 */
[----:B------:R-:W-:Y:S05]  /*0be0*/  @P0 EXIT ;  /* 0x000000000000094d */ /* 0x000fea0003800000 */
[----:B------:R-:W0:Y:S01]  /*0bf0*/  LDC.64 R2, c[0x0][0x390] ;  /* 0x0000e400ff027b82 */ /* 0x000e220000000a00 */
[----:B------:R-:W-:-:S04]  /*0c00*/  IMAD R7, R6, R0, R7 ;  /* 0x0000000006077224 */ /* 0x000fc800078e0207 */
[----:B0-----:R-:W-:-:S05]  /*0c10*/  IMAD.WIDE.U32 R2, R7, 0x4, R2 ;  /* 0x0000000407027825 */ /* 0x001fca00078e0002 */
[----:B------:R-:W-:Y:S01]  /*0c20*/  STG.E desc[UR8][R2.64], R29 ;  /* 0x0000001d02007986 */ /* 0x000fe2000c101908 */
[----:B------:R-:W-:Y:S05]  /*0c30*/  EXIT ;  /* 0x000000000000794d */ /* 0x000fea0003800000 */
.L_x_4:
[----:B------:R-:W-:-:S00]  /*0c40*/  BRA `(.L_x_4) ;  /* 0xfffffffc00fc7947 */ /* 0x000fc0000383ffff */
[----:B------:R-:W-:-:S00]  /*0c50*/  NOP ;  /* 0x0000000000007918 */ /* 0x000fc00000000000 */
        /* <DEDUP_REMOVED lines=10> */
.L_x_5:


//--------------------- .nv.shared._Z25matMulSingleElementKernelPfS_S_iii --------------------------
	.section	.nv.shared._Z25matMulSingleElementKernelPfS_S_iii,"aw",@nobits
	.sectionflags	@""
	.align	4
.nv.shared._Z25matMulSingleElementKernelPfS_S_iii:
	.zero		1056


//--------------------- .nv.shared.reserved.0     --------------------------
	.section	.nv.shared.reserved.0,"aw",@nobits
	.weak		__nv_reservedSMEM_offset_0_alias
	.size		__nv_reservedSMEM_offset_0_alias, 0, 64
	.other		__nv_reservedSMEM_offset_0_alias,@"STO_CUDA_RESERVED_SHARED STV_DEFAULT"
__nv_reservedSMEM_offset_0_alias:
	.zero		0
	.zero		64


//--------------------- .nv.constant0._Z25matMulSingleElementKernelPfS_S_iii --------------------------
	.section	.nv.constant0._Z25matMulSingleElementKernelPfS_S_iii,"a",@progbits
	.sectionflags	@""
	.align	4
.nv.constant0._Z25matMulSingleElementKernelPfS_S_iii:
	.zero		932


//--------------------- SYMBOLS --------------------------

	.type		.nv.reservedSmem.offset0,@object
	.size		.nv.reservedSmem.offset0,0x4
	.type		.nv.reservedSmem.cap,@object
	.size		.nv.reservedSmem.cap,0x4
